//
// Generated by NVIDIA NVVM Compiler
//
// Compiler Build ID: CL-36424714
// Cuda compilation tools, release 13.0, V13.0.88
// Based on NVVM 20.0.0
//

.version 9.0
.target sm_100
.address_size 64

	// .globl	_Z11addUpVectorPii

.visible .entry _Z11addUpVectorPii(
	.param .u64 .ptr .align 1 _Z11addUpVectorPii_param_0,
	.param .u32 _Z11addUpVectorPii_param_1
)
{
	.reg .pred 	%p<4>;
	.reg .b32 	%r<13>;
	.reg .b64 	%rd<7>;

	ld.param.u64 	%rd3, [_Z11addUpVectorPii_param_0];
	ld.param.u32 	%r4, [_Z11addUpVectorPii_param_1];
	cvta.to.global.u64 	%rd1, %rd3;
	mov.u32 	%r1, %tid.x;
	setp.lt.s32 	%p1, %r4, 2;
	@%p1 bra 	$L__BB0_5;
	mul.wide.u32 	%rd4, %r1, 4;
	add.s64 	%rd2, %rd1, %rd4;
	mov.b32 	%r12, 1;
$L__BB0_2:
	shl.b32 	%r3, %r12, 1;
	add.s32 	%r6, %r3, -1;
	and.b32  	%r7, %r6, %r1;
	setp.ne.s32 	%p2, %r7, 0;
	@%p2 bra 	$L__BB0_4;
	add.s32 	%r8, %r12, %r1;
	mul.wide.u32 	%rd5, %r8, 4;
	add.s64 	%rd6, %rd1, %rd5;
	ld.global.u32 	%r9, [%rd6];
	ld.global.u32 	%r10, [%rd2];
	add.s32 	%r11, %r10, %r9;
	st.global.u32 	[%rd2], %r11;
$L__BB0_4:
	bar.sync 	0;
	setp.lt.s32 	%p3, %r3, %r4;
	mov.u32 	%r12, %r3;
	@%p3 bra 	$L__BB0_2;
$L__BB0_5:
	ret;

}


// ===== COMPILED SASS (sm_100) =====

	.target	sm_100

	.elftype	@"ET_EXEC"


//--------------------- .note.nv.tkinfo           --------------------------
	.section	.note.nv.tkinfo,"",@"SHT_NOTE"
	.sectionflags	@"SHF_NOTE_NV_TKINFO"
	.tkinfo
        /*0018*/ 	.word	0x00000002
        /*0030*/ 	.string	""
        /*0030*/ 	.string	"ptxas"
        /*0030*/ 	.string	"Cuda compilation tools, release 13.0, V13.0.88"
        /*0030*/ 	.string	"Build cuda_13.0.r13.0/compiler.36424714_0"
        /*0030*/ 	.string	"-arch sm_100 -m 64 "



//--------------------- .note.nv.cuinfo           --------------------------
	.section	.note.nv.cuinfo,"",@"SHT_NOTE"
	.sectionflags	@"SHF_NOTE_NV_CUINFO"
        /*0018*/ 	.short	0x0002
        /*001a*/ 	.short	0x0064
        /*001c*/ 	.short	0x0082
	.zero		2


//--------------------- .nv.info                  --------------------------
	.section	.nv.info,"",@"SHT_CUDA_INFO"
	.align	4


	//----- nvinfo : EIATTR_REGCOUNT
	.align		4
        /*0000*/ 	.byte	0x04, 0x2f
        /*0002*/ 	.short	(.L_1 - .L_0)
	.align		4
.L_0:
        /*0004*/ 	.word	index@(_Z11addUpVectorPii)
        /*0008*/ 	.word	0x0000000e


	//----- nvinfo : EIATTR_FRAME_SIZE
	.align		4
.L_1:
        /*000c*/ 	.byte	0x04, 0x11
        /*000e*/ 	.short	(.L_3 - .L_2)
	.align		4
.L_2:
        /*0010*/ 	.word	index@(_Z11addUpVectorPii)
        /*0014*/ 	.word	0x00000000


	//----- nvinfo : EIATTR_MIN_STACK_SIZE
	.align		4
.L_3:
        /*0018*/ 	.byte	0x04, 0x12
        /*001a*/ 	.short	(.L_5 - .L_4)
	.align		4
.L_4:
        /*001c*/ 	.word	index@(_Z11addUpVectorPii)
        /*0020*/ 	.word	0x00000000
.L_5:


//--------------------- .nv.compat                --------------------------
	.section	.nv.compat,"",@"SHT_CUDA_COMPAT_INFO"
	.align	4
        /*0000*/ 	.byte	0x02, 0x09, 0x00, 0x00, 0x02, 0x02, 0x01, 0x00, 0x02, 0x05, 0x05, 0x00, 0x03, 0x07, 0x01, 0x01
        /*0010*/ 	.byte	0x02, 0x03, 0x00, 0x00, 0x02, 0x06, 0x01, 0x00, 0x04, 0x0b, 0x08, 0x00, 0x09, 0x00, 0x00, 0x00
        /*0020*/ 	.byte	0x00, 0x00, 0x00, 0x00


//--------------------- .nv.info._Z11addUpVectorPii --------------------------
	.section	.nv.info._Z11addUpVectorPii,"",@"SHT_CUDA_INFO"
	.sectionflags	@""
	.align	4


	//----- nvinfo : EIATTR_CUDA_API_VERSION
	.align		4
        /*0000*/ 	.byte	0x04, 0x37
        /*0002*/ 	.short	(.L_7 - .L_6)
.L_6:
        /*0004*/ 	.word	0x00000082


	//----- nvinfo : EIATTR_KPARAM_INFO
	.align		4
.L_7:
        /*0008*/ 	.byte	0x04, 0x17
        /*000a*/ 	.short	(.L_9 - .L_8)
.L_8:
        /*000c*/ 	.word	0x00000000
        /*0010*/ 	.short	0x0001
        /*0012*/ 	.short	0x0008
        /*0014*/ 	.byte	0x00, 0xf0, 0x11, 0x00


	//----- nvinfo : EIATTR_KPARAM_INFO
	.align		4
.L_9:
        /*0018*/ 	.byte	0x04, 0x17
        /*001a*/ 	.short	(.L_11 - .L_10)
.L_10:
        /*001c*/ 	.word	0x00000000
        /*0020*/ 	.short	0x0000
        /*0022*/ 	.short	0x0000
        /*0024*/ 	.byte	0x00, 0xf5, 0x21, 0x00


	//----- nvinfo : EIATTR_SPARSE_MMA_MASK
	.align		4
.L_11:
        /*0028*/ 	.byte	0x03, 0x50
        /*002a*/ 	.short	0x0000


	//----- nvinfo : EIATTR_MAXREG_COUNT
	.align		4
        /*002c*/ 	.byte	0x03, 0x1b
        /*002e*/ 	.short	0x00ff


	//----- nvinfo : EIATTR_NUM_BARRIERS
	.align		4
        /*0030*/ 	.byte	0x02, 0x4c
        /*0032*/ 	.byte	0x01
	.zero		1


	//----- nvinfo : EIATTR_MERCURY_ISA_VERSION
	.align		4
        /*0034*/ 	.byte	0x03, 0x5f
        /*0036*/ 	.short	0x0101


	//----- nvinfo : EIATTR_VRC_CTA_INIT_COUNT
	.align		4
        /*0038*/ 	.byte	0x02, 0x4a
	.zero		1
	.zero		1


	//----- nvinfo : EIATTR_EXIT_INSTR_OFFSETS
	.align		4
        /*003c*/ 	.byte	0x04, 0x1c
        /*003e*/ 	.short	(.L_13 - .L_12)


	//   ....[0]....
.L_12:
        /*0040*/ 	.word	0x00000030


	//   ....[1]....
        /*0044*/ 	.word	0x000001b0


	//----- nvinfo : EIATTR_CRS_STACK_SIZE
	.align		4
.L_13:
        /*0048*/ 	.byte	0x04, 0x1e
        /*004a*/ 	.short	(.L_15 - .L_14)
.L_14:
        /*004c*/ 	.word	0x00000000


	//----- nvinfo : EIATTR_CBANK_PARAM_SIZE
	.align		4
.L_15:
        /*0050*/ 	.byte	0x03, 0x19
        /*0052*/ 	.short	0x000c


	//----- nvinfo : EIATTR_PARAM_CBANK
	.align		4
        /*0054*/ 	.byte	0x04, 0x0a
        /*0056*/ 	.short	(.L_17 - .L_16)
	.align		4
.L_16:
        /*0058*/ 	.word	index@(.nv.constant0._Z11addUpVectorPii)
        /*005c*/ 	.short	0x0380
        /*005e*/ 	.short	0x000c


	//----- nvinfo : EIATTR_SW_WAR
	.align		4
.L_17:
        /*0060*/ 	.byte	0x04, 0x36
        /*0062*/ 	.short	(.L_19 - .L_18)
.L_18:
        /*0064*/ 	.word	0x00000008
.L_19:


//--------------------- .nv.callgraph             --------------------------
	.section	.nv.callgraph,"",@"SHT_CUDA_CALLGRAPH"
	.align	4
	.sectionentsize	8
	.align		4
        /*0000*/ 	.word	0x00000000
	.align		4
        /*0004*/ 	.word	0xffffffff
	.align		4
        /*0008*/ 	.word	0x00000000
	.align		4
        /*000c*/ 	.word	0xfffffffe
	.align		4
        /*0010*/ 	.word	0x00000000
	.align		4
        /*0014*/ 	.word	0xfffffffd
	.align		4
        /*0018*/ 	.word	0x00000000
	.align		4
        /*001c*/ 	.word	0xfffffffc


//--------------------- .text._Z11addUpVectorPii  --------------------------
	.section	.text._Z11addUpVectorPii,"ax",@progbits
	.align	128
        .global         _Z11addUpVectorPii
        .type           _Z11addUpVectorPii,@function
        .size           _Z11addUpVectorPii,(.L_x_4 - _Z11addUpVectorPii)
        .other          _Z11addUpVectorPii,@"STO_CUDA_ENTRY STV_DEFAULT"
_Z11addUpVectorPii:
.text._Z11addUpVectorPii:
[----:B------:R-:W-:Y:S08]  /*0000*/  LDC R1, c[0x0][0x37c] ;  /* 0x0000df00ff017b82 */ /* 0x000ff00000000800 */
[----:B------:R-:W0:Y:S02]  /*0010*/  LDC R0, c[0x0][0x388] ;  /* 0x0000e200ff007b82 */ /* 0x000e240000000800 */
[----:B0-----:R-:W-:-:S13]  /*0020*/  ISETP.GE.AND P0, PT, R0, 0x2, PT ;  /* 0x000000020000780c */ /* 0x001fda0003f06270 */
[----:B------:R-:W-:Y:S05]  /*0030*/  @!P0 EXIT ;  /* 0x000000000000894d */ /* 0x000fea0003800000 */
[----:B------:R-:W0:Y:S01]  /*0040*/  S2R R11, SR_TID.X ;  /* 0x00000000000b7919 */ /* 0x000e220000002100 */
[----:B------:R-:W0:Y:S01]  /*0050*/  LDC.64 R2, c[0x0][0x380] ;  /* 0x0000e000ff027b82 */ /* 0x000e220000000a00 */
[----:B------:R-:W1:Y:S01]  /*0060*/  LDCU.64 UR8, c[0x0][0x358] ;  /* 0x00006b00ff0877ac */ /* 0x000e620008000a00 */
[----:B------:R-:W2:Y:S06]  /*0070*/  LDCU UR7, c[0x0][0x388] ;  /* 0x00007100ff0777ac */ /* 0x000eac0008000800 */
[----:B------:R-:W3:Y:S01]  /*0080*/  LDC.64 R6, c[0x0][0x380] ;  /* 0x0000e000ff067b82 */ /* 0x000ee20000000a00 */
[----:B------:R-:W-:Y:S01]  /*0090*/  UMOV UR4, 0x1 ;  /* 0x0000000100047882 */ /* 0x000fe20000000000 */
[----:B012---:R-:W-:-:S07]  /*00a0*/  IMAD.WIDE.U32 R2, R11, 0x4, R2 ;  /* 0x000000040b027825 */ /* 0x007fce00078e0002 */
.L_x_2:
[----:B------:R-:W-:Y:S01]  /*00b0*/  USHF.L.U32 UR5, UR4, 0x1, URZ ;  /* 0x0000000104057899 */ /* 0x000fe200080006ff */
[----:B------:R-:W-:Y:S03]  /*00c0*/  BSSY.RECONVERGENT B0, `(.L_x_0) ;  /* 0x000000a000007945 */ /* 0x000fe60003800200 */
[----:B------:R-:W-:-:S06]  /*00d0*/  UIADD3 UR6, UPT, UPT, UR5, -0x1, URZ ;  /* 0xffffffff05067890 */ /* 0x000fcc000fffe0ff */
[----:B------:R-:W-:-:S13]  /*00e0*/  LOP3.LUT P0, RZ, R11, UR6, RZ, 0xc0, !PT ;  /* 0x000000060bff7c12 */ /* 0x000fda000f80c0ff */
[----:B0-----:R-:W-:Y:S05]  /*00f0*/  @P0 BRA `(.L_x_1) ;  /* 0x0000000000180947 */ /* 0x001fea0003800000 */
[----:B------:R-:W-:Y:S01]  /*0100*/  IADD3 R5, PT, PT, R11, UR4, RZ ;  /* 0x000000040b057c10 */ /* 0x000fe2000fffe0ff */
[----:B------:R-:W2:Y:S04]  /*0110*/  LDG.E R9, desc[UR8][R2.64] ;  /* 0x0000000802097981 */ /* 0x000ea8000c1e1900 */
[----:B---3--:R-:W-:-:S06]  /*0120*/  IMAD.WIDE.U32 R4, R5, 0x4, R6 ;  /* 0x0000000405047825 */ /* 0x008fcc00078e0006 */
[----:B------:R-:W2:Y:S02]  /*0130*/  LDG.E R4, desc[UR8][R4.64] ;  /* 0x0000000804047981 */ /* 0x000ea4000c1e1900 */
[----:B--2---:R-:W-:-:S05]  /*0140*/  IADD3 R9, PT, PT, R4, R9, RZ ;  /* 0x0000000904097210 */ /* 0x004fca0007ffe0ff */
[----:B------:R0:W-:Y:S02]  /*0150*/  STG.E desc[UR8][R2.64], R9 ;  /* 0x0000000902007986 */ /* 0x0001e4000c101908 */
.L_x_1:
[----:B------:R-:W-:Y:S05]  /*0160*/  BSYNC.RECONVERGENT B0 ;  /* 0x0000000000007941 */ /* 0x000fea0003800200 */
.L_x_0:
[----:B------:R-:W-:Y:S01]  /*0170*/  BAR.SYNC.DEFER_BLOCKING 0x0 ;  /* 0x0000000000007b1d */ /* 0x000fe20000010000 */
[----:B------:R-:W-:-:S05]  /*0180*/  UISETP.GE.AND UP0, UPT, UR5, UR7, UPT ;  /* 0x000000070500728c */ /* 0x000fca000bf06270 */
[----:B------:R-:W-:-:S04]  /*0190*/  UMOV UR4, UR5 ;  /* 0x0000000500047c82 */ /* 0x000fc80008000000 */
[----:B------:R-:W-:Y:S05]  /*01a0*/  BRA.U !UP0, `(.L_x_2) ;  /* 0xfffffffd08c07547 */ /* 0x000fea000b83ffff */
[----:B------:R-:W-:Y:S05]  /*01b0*/  EXIT ;  /* 0x000000000000794d */ /* 0x000fea0003800000 */
.L_x_3:
[----:B------:R-:W-:-:S00]  /*01c0*/  BRA `(.L_x_3) ;  /* 0xfffffffc00fc7947 */ /* 0x000fc0000383ffff */
[----:B------:R-:W-:-:S00]  /*01d0*/  NOP ;  /* 0x0000000000007918 */ /* 0x000fc00000000000 */
        /* <DEDUP_REMOVED lines=10> */
.L_x_4:


//--------------------- .nv.shared.reserved.0     --------------------------
	.section	.nv.shared.reserved.0,"aw",@nobits
	.weak		__nv_reservedSMEM_offset_0_alias
	.size		__nv_reservedSMEM_offset_0_alias, 0, 64
	.other		__nv_reservedSMEM_offset_0_alias,@"STO_CUDA_RESERVED_SHARED STV_DEFAULT"
__nv_reservedSMEM_offset_0_alias:
	.zero		0
	.zero		64


//--------------------- .nv.constant0._Z11addUpVectorPii --------------------------
	.section	.nv.constant0._Z11addUpVectorPii,"a",@progbits
	.sectionflags	@""
	.align	4
.nv.constant0._Z11addUpVectorPii:
	.zero		908


//--------------------- SYMBOLS --------------------------

	.type		.nv.reservedSmem.offset0,@object
	.size		.nv.reservedSmem.offset0,0x4
